//
// Generated by NVIDIA NVVM Compiler
//
// Compiler Build ID: CL-36424714
// Cuda compilation tools, release 13.0, V13.0.88
// Based on NVVM 20.0.0
//

.version 9.0
.target sm_100
.address_size 64

	// .globl	_Z3gpui
.extern .func  (.param .b32 func_retval0) vprintf
(
	.param .b64 vprintf_param_0,
	.param .b64 vprintf_param_1
)
;
.global .align 1 .b8 $str[5] = {37, 100, 32, 10};

.visible .entry _Z3gpui(
	.param .u32 _Z3gpui_param_0
)
{
	.local .align 8 .b8 	__local_depot0[8];
	.reg .b64 	%SP;
	.reg .b64 	%SPL;
	.reg .b32 	%r<4>;
	.reg .b64 	%rd<5>;

	mov.u64 	%SPL, __local_depot0;
	cvta.local.u64 	%SP, %SPL;
	ld.param.u32 	%r1, [_Z3gpui_param_0];
	add.u64 	%rd1, %SP, 0;
	add.u64 	%rd2, %SPL, 0;
	st.local.u32 	[%rd2], %r1;
	mov.u64 	%rd3, $str;
	cvta.global.u64 	%rd4, %rd3;
	{ // callseq 0, 0
	.param .b64 param0;
	st.param.b64 	[param0], %rd4;
	.param .b64 param1;
	st.param.b64 	[param1], %rd1;
	.param .b32 retval0;
	call.uni (retval0), 
	vprintf, 
	(
	param0, 
	param1
	);
	ld.param.b32 	%r2, [retval0];
	} // callseq 0
	ret;

}


// ===== COMPILED SASS (sm_100) =====

	.target	sm_100

	.elftype	@"ET_EXEC"


//--------------------- .note.nv.tkinfo           --------------------------
	.section	.note.nv.tkinfo,"",@"SHT_NOTE"
	.sectionflags	@"SHF_NOTE_NV_TKINFO"
	.tkinfo
        /*0018*/ 	.word	0x00000002
        /*0030*/ 	.string	""
        /*0030*/ 	.string	"ptxas"
        /*0030*/ 	.string	"Cuda compilation tools, release 13.0, V13.0.88"
        /*0030*/ 	.string	"Build cuda_13.0.r13.0/compiler.36424714_0"
        /*0030*/ 	.string	"-arch sm_100 -m 64 "



//--------------------- .note.nv.cuinfo           --------------------------
	.section	.note.nv.cuinfo,"",@"SHT_NOTE"
	.sectionflags	@"SHF_NOTE_NV_CUINFO"
        /*0018*/ 	.short	0x0002
        /*001a*/ 	.short	0x0064
        /*001c*/ 	.short	0x0082
	.zero		2


//--------------------- .nv.info                  --------------------------
	.section	.nv.info,"",@"SHT_CUDA_INFO"
	.align	4


	//----- nvinfo : EIATTR_REGCOUNT
	.align		4
        /*0000*/ 	.byte	0x04, 0x2f
        /*0002*/ 	.short	(.L_2 - .L_1)
	.align		4
.L_1:
        /*0004*/ 	.word	index@(_Z3gpui)
        /*0008*/ 	.word	0x00000018


	//----- nvinfo : EIATTR_FRAME_SIZE
	.align		4
.L_2:
        /*000c*/ 	.byte	0x04, 0x11
        /*000e*/ 	.short	(.L_4 - .L_3)
	.align		4
.L_3:
        /*0010*/ 	.word	index@(_Z3gpui)
        /*0014*/ 	.word	0x00000008


	//----- nvinfo : EIATTR_MIN_STACK_SIZE
	.align		4
.L_4:
        /*0018*/ 	.byte	0x04, 0x12
        /*001a*/ 	.short	(.L_6 - .L_5)
	.align		4
.L_5:
        /*001c*/ 	.word	index@(_Z3gpui)
        /*0020*/ 	.word	0x00000008
.L_6:


//--------------------- .nv.compat                --------------------------
	.section	.nv.compat,"",@"SHT_CUDA_COMPAT_INFO"
	.align	4
        /*0000*/ 	.byte	0x02, 0x09, 0x00, 0x00, 0x02, 0x02, 0x01, 0x00, 0x02, 0x05, 0x05, 0x00, 0x03, 0x07, 0x01, 0x01
        /*0010*/ 	.byte	0x02, 0x03, 0x00, 0x00, 0x02, 0x06, 0x01, 0x00, 0x04, 0x0b, 0x08, 0x00, 0x09, 0x00, 0x00, 0x00
        /*0020*/ 	.byte	0x00, 0x00, 0x00, 0x00


//--------------------- .nv.info._Z3gpui          --------------------------
	.section	.nv.info._Z3gpui,"",@"SHT_CUDA_INFO"
	.sectionflags	@""
	.align	4


	//----- nvinfo : EIATTR_CUDA_API_VERSION
	.align		4
        /*0000*/ 	.byte	0x04, 0x37
        /*0002*/ 	.short	(.L_8 - .L_7)
.L_7:
        /*0004*/ 	.word	0x00000082


	//----- nvinfo : EIATTR_KPARAM_INFO
	.align		4
.L_8:
        /*0008*/ 	.byte	0x04, 0x17
        /*000a*/ 	.short	(.L_10 - .L_9)
.L_9:
        /*000c*/ 	.word	0x00000000
        /*0010*/ 	.short	0x0000
        /*0012*/ 	.short	0x0000
        /*0014*/ 	.byte	0x00, 0xf0, 0x11, 0x00


	//----- nvinfo : EIATTR_SPARSE_MMA_MASK
	.align		4
.L_10:
        /*0018*/ 	.byte	0x03, 0x50
        /*001a*/ 	.short	0x0000


	//----- nvinfo : EIATTR_MAXREG_COUNT
	.align		4
        /*001c*/ 	.byte	0x03, 0x1b
        /*001e*/ 	.short	0x00ff


	//----- nvinfo : EIATTR_EXTERNS
	.align		4
        /*0020*/ 	.byte	0x04, 0x0f
        /*0022*/ 	.short	(.L_12 - .L_11)


	//   ....[0]....
	.align		4
.L_11:
        /*0024*/ 	.word	index@(vprintf)


	//----- nvinfo : EIATTR_MERCURY_ISA_VERSION
	.align		4
.L_12:
        /*0028*/ 	.byte	0x03, 0x5f
        /*002a*/ 	.short	0x0101


	//----- nvinfo : EIATTR_VRC_CTA_INIT_COUNT
	.align		4
        /*002c*/ 	.byte	0x02, 0x4a
	.zero		1
	.zero		1


	//----- nvinfo : EIATTR_SYSCALL_OFFSETS
	.align		4
        /*0030*/ 	.byte	0x04, 0x46
        /*0032*/ 	.short	(.L_14 - .L_13)


	//   ....[0]....
.L_13:
        /*0034*/ 	.word	0x000000e0


	//----- nvinfo : EIATTR_EXIT_INSTR_OFFSETS
	.align		4
.L_14:
        /*0038*/ 	.byte	0x04, 0x1c
        /*003a*/ 	.short	(.L_16 - .L_15)


	//   ....[0]....
.L_15:
        /*003c*/ 	.word	0x000000f0


	//----- nvinfo : EIATTR_CBANK_PARAM_SIZE
	.align		4
.L_16:
        /*0040*/ 	.byte	0x03, 0x19
        /*0042*/ 	.short	0x0004


	//----- nvinfo : EIATTR_PARAM_CBANK
	.align		4
        /*0044*/ 	.byte	0x04, 0x0a
        /*0046*/ 	.short	(.L_18 - .L_17)
	.align		4
.L_17:
        /*0048*/ 	.word	index@(.nv.constant0._Z3gpui)
        /*004c*/ 	.short	0x0380
        /*004e*/ 	.short	0x0004


	//----- nvinfo : EIATTR_SW_WAR
	.align		4
.L_18:
        /*0050*/ 	.byte	0x04, 0x36
        /*0052*/ 	.short	(.L_20 - .L_19)
.L_19:
        /*0054*/ 	.word	0x00000008
.L_20:


//--------------------- .nv.callgraph             --------------------------
	.section	.nv.callgraph,"",@"SHT_CUDA_CALLGRAPH"
	.align	4
	.sectionentsize	8
	.align		4
        /*0000*/ 	.word	0x00000000
	.align		4
        /*0004*/ 	.word	0xffffffff
	.align		4
        /*0008*/ 	.word	index@(_Z3gpui)
	.align		4
        /*000c*/ 	.word	index@(vprintf)
	.align		4
        /*0010*/ 	.word	0x00000000
	.align		4
        /*0014*/ 	.word	0xfffffffe
	.align		4
        /*0018*/ 	.word	0x00000000
	.align		4
        /*001c*/ 	.word	0xfffffffd
	.align		4
        /*0020*/ 	.word	0x00000000
	.align		4
        /*0024*/ 	.word	0xfffffffc


//--------------------- .nv.constant4             --------------------------
	.section	.nv.constant4,"a",@progbits
	.align	8
	.align		8
.nv.constant4:
        /*0000*/ 	.dword	vprintf
	.align		8
        /*0008*/ 	.dword	$str


//--------------------- .text._Z3gpui             --------------------------
	.section	.text._Z3gpui,"ax",@progbits
	.align	128
        .global         _Z3gpui
        .type           _Z3gpui,@function
        .size           _Z3gpui,(.L_x_2 - _Z3gpui)
        .other          _Z3gpui,@"STO_CUDA_ENTRY STV_DEFAULT"
_Z3gpui:
.text._Z3gpui:
[----:B------:R-:W0:Y:S08]  /*0000*/  LDC R1, c[0x0][0x37c] ;  /* 0x0000df00ff017b82 */ /* 0x000e300000000800 */
[----:B------:R-:W1:Y:S01]  /*0010*/  LDC R8, c[0x0][0x380] ;  /* 0x0000e000ff087b82 */ /* 0x000e620000000800 */
[----:B0-----:R-:W-:Y:S01]  /*0020*/  VIADD R1, R1, 0xfffffff8 ;  /* 0xfffffff801017836 */ /* 0x001fe20000000000 */
[----:B------:R-:W-:Y:S01]  /*0030*/  MOV R0, 0x0 ;  /* 0x0000000000007802 */ /* 0x000fe20000000f00 */
[----:B------:R-:W0:Y:S01]  /*0040*/  LDCU UR4, c[0x0][0x2f8] ;  /* 0x00005f00ff0477ac */ /* 0x000e220008000800 */
[----:B------:R-:W2:Y:S04]  /*0050*/  LDCU.64 UR6, c[0x4][0x8] ;  /* 0x01000100ff0677ac */ /* 0x000ea80008000a00 */
[----:B------:R3:W4:Y:S01]  /*0060*/  LDC.64 R2, c[0x4][R0] ;  /* 0x0100000000027b82 */ /* 0x0007220000000a00 */
[----:B------:R-:W5:Y:S01]  /*0070*/  LDCU UR5, c[0x0][0x2fc] ;  /* 0x00005f80ff0577ac */ /* 0x000f620008000800 */
[----:B0-----:R-:W-:Y:S01]  /*0080*/  IADD3 R6, P0, PT, R1, UR4, RZ ;  /* 0x0000000401067c10 */ /* 0x001fe2000ff1e0ff */
[----:B-1----:R3:W-:Y:S01]  /*0090*/  STL [R1], R8 ;  /* 0x0000000801007387 */ /* 0x0027e20000100800 */
[----:B--2---:R-:W-:Y:S01]  /*00a0*/  IMAD.U32 R4, RZ, RZ, UR6 ;  /* 0x00000006ff047e24 */ /* 0x004fe2000f8e00ff */
[----:B------:R-:W-:-:S02]  /*00b0*/  MOV R5, UR7 ;  /* 0x0000000700057c02 */ /* 0x000fc40008000f00 */
[----:B-----5:R-:W-:-:S08]  /*00c0*/  IMAD.X R7, RZ, RZ, UR5, P0 ;  /* 0x00000005ff077e24 */ /* 0x020fd000080e06ff */
[----:B------:R-:W-:-:S07]  /*00d0*/  LEPC R20, `(.L_x_0) ;  /* 0x000000001014794e */ /* 0x000fce0000000000 */
[----:B---34-:R-:W-:Y:S05]  /*00e0*/  CALL.ABS.NOINC R2 ;  /* 0x0000000002007343 */ /* 0x018fea0003c00000 */
.L_x_0:
[----:B------:R-:W-:Y:S05]  /*00f0*/  EXIT ;  /* 0x000000000000794d */ /* 0x000fea0003800000 */
.L_x_1:
[----:B------:R-:W-:-:S00]  /*0100*/  BRA `(.L_x_1) ;  /* 0xfffffffc00fc7947 */ /* 0x000fc0000383ffff */
[----:B------:R-:W-:-:S00]  /*0110*/  NOP ;  /* 0x0000000000007918 */ /* 0x000fc00000000000 */
        /* <DEDUP_REMOVED lines=14> */
.L_x_2:


//--------------------- .nv.global.init           --------------------------
	.section	.nv.global.init,"aw",@progbits
.nv.global.init:
	.type		$str,@object
	.size		$str,(.L_0 - $str)
$str:
        /*0000*/ 	.byte	0x25, 0x64, 0x20, 0x0a, 0x00
.L_0:


//--------------------- .nv.shared.reserved.0     --------------------------
	.section	.nv.shared.reserved.0,"aw",@nobits
	.weak		__nv_reservedSMEM_offset_0_alias
	.size		__nv_reservedSMEM_offset_0_alias, 0, 64
	.other		__nv_reservedSMEM_offset_0_alias,@"STO_CUDA_RESERVED_SHARED STV_DEFAULT"
__nv_reservedSMEM_offset_0_alias:
	.zero		0
	.zero		64


//--------------------- .nv.constant0._Z3gpui     --------------------------
	.section	.nv.constant0._Z3gpui,"a",@progbits
	.sectionflags	@""
	.align	4
.nv.constant0._Z3gpui:
	.zero		900


//--------------------- SYMBOLS --------------------------

	.type		.nv.reservedSmem.offset0,@object
	.size		.nv.reservedSmem.offset0,0x4
	.type		vprintf,@function
